//
// Generated by NVIDIA NVVM Compiler
//
// Compiler Build ID: CL-36424714
// Cuda compilation tools, release 13.0, V13.0.88
// Based on NVVM 20.0.0
//

.version 9.0
.target sm_100
.address_size 64

	// .globl	_Z16hellocuda_kernelPfS_S_i

.visible .entry _Z16hellocuda_kernelPfS_S_i(
	.param .u64 .ptr .align 1 _Z16hellocuda_kernelPfS_S_i_param_0,
	.param .u64 .ptr .align 1 _Z16hellocuda_kernelPfS_S_i_param_1,
	.param .u64 .ptr .align 1 _Z16hellocuda_kernelPfS_S_i_param_2,
	.param .u32 _Z16hellocuda_kernelPfS_S_i_param_3
)
{
	.reg .pred 	%p<2>;
	.reg .b32 	%r<6>;
	.reg .b32 	%f<4>;
	.reg .b64 	%rd<11>;

	ld.param.u64 	%rd1, [_Z16hellocuda_kernelPfS_S_i_param_0];
	ld.param.u64 	%rd2, [_Z16hellocuda_kernelPfS_S_i_param_1];
	ld.param.u64 	%rd3, [_Z16hellocuda_kernelPfS_S_i_param_2];
	ld.param.u32 	%r2, [_Z16hellocuda_kernelPfS_S_i_param_3];
	mov.u32 	%r3, %ctaid.x;
	mov.u32 	%r4, %ntid.x;
	mov.u32 	%r5, %tid.x;
	mad.lo.s32 	%r1, %r3, %r4, %r5;
	setp.ge.u32 	%p1, %r1, %r2;
	@%p1 bra 	$L__BB0_2;
	cvta.to.global.u64 	%rd4, %rd1;
	cvta.to.global.u64 	%rd5, %rd2;
	cvta.to.global.u64 	%rd6, %rd3;
	mul.wide.u32 	%rd7, %r1, 4;
	add.s64 	%rd8, %rd4, %rd7;
	ld.global.f32 	%f1, [%rd8];
	add.s64 	%rd9, %rd5, %rd7;
	ld.global.f32 	%f2, [%rd9];
	mul.f32 	%f3, %f1, %f2;
	add.s64 	%rd10, %rd6, %rd7;
	st.global.f32 	[%rd10], %f3;
$L__BB0_2:
	ret;

}


// ===== COMPILED SASS (sm_100) =====

	.target	sm_100

	.elftype	@"ET_EXEC"


//--------------------- .note.nv.tkinfo           --------------------------
	.section	.note.nv.tkinfo,"",@"SHT_NOTE"
	.sectionflags	@"SHF_NOTE_NV_TKINFO"
	.tkinfo
        /*0018*/ 	.word	0x00000002
        /*0030*/ 	.string	""
        /*0030*/ 	.string	"ptxas"
        /*0030*/ 	.string	"Cuda compilation tools, release 13.0, V13.0.88"
        /*0030*/ 	.string	"Build cuda_13.0.r13.0/compiler.36424714_0"
        /*0030*/ 	.string	"-arch sm_100 -m 64 "



//--------------------- .note.nv.cuinfo           --------------------------
	.section	.note.nv.cuinfo,"",@"SHT_NOTE"
	.sectionflags	@"SHF_NOTE_NV_CUINFO"
        /*0018*/ 	.short	0x0002
        /*001a*/ 	.short	0x0064
        /*001c*/ 	.short	0x0082
	.zero		2


//--------------------- .nv.info                  --------------------------
	.section	.nv.info,"",@"SHT_CUDA_INFO"
	.align	4


	//----- nvinfo : EIATTR_REGCOUNT
	.align		4
        /*0000*/ 	.byte	0x04, 0x2f
        /*0002*/ 	.short	(.L_1 - .L_0)
	.align		4
.L_0:
        /*0004*/ 	.word	index@(_Z16hellocuda_kernelPfS_S_i)
        /*0008*/ 	.word	0x0000000c


	//----- nvinfo : EIATTR_FRAME_SIZE
	.align		4
.L_1:
        /*000c*/ 	.byte	0x04, 0x11
        /*000e*/ 	.short	(.L_3 - .L_2)
	.align		4
.L_2:
        /*0010*/ 	.word	index@(_Z16hellocuda_kernelPfS_S_i)
        /*0014*/ 	.word	0x00000000


	//----- nvinfo : EIATTR_MIN_STACK_SIZE
	.align		4
.L_3:
        /*0018*/ 	.byte	0x04, 0x12
        /*001a*/ 	.short	(.L_5 - .L_4)
	.align		4
.L_4:
        /*001c*/ 	.word	index@(_Z16hellocuda_kernelPfS_S_i)
        /*0020*/ 	.word	0x00000000
.L_5:


//--------------------- .nv.compat                --------------------------
	.section	.nv.compat,"",@"SHT_CUDA_COMPAT_INFO"
	.align	4
        /*0000*/ 	.byte	0x02, 0x09, 0x00, 0x00, 0x02, 0x02, 0x01, 0x00, 0x02, 0x05, 0x05, 0x00, 0x03, 0x07, 0x01, 0x01
        /*0010*/ 	.byte	0x02, 0x03, 0x00, 0x00, 0x02, 0x06, 0x01, 0x00, 0x04, 0x0b, 0x08, 0x00, 0x09, 0x00, 0x00, 0x00
        /*0020*/ 	.byte	0x00, 0x00, 0x00, 0x00


//--------------------- .nv.info._Z16hellocuda_kernelPfS_S_i --------------------------
	.section	.nv.info._Z16hellocuda_kernelPfS_S_i,"",@"SHT_CUDA_INFO"
	.sectionflags	@""
	.align	4


	//----- nvinfo : EIATTR_CUDA_API_VERSION
	.align		4
        /*0000*/ 	.byte	0x04, 0x37
        /*0002*/ 	.short	(.L_7 - .L_6)
.L_6:
        /*0004*/ 	.word	0x00000082


	//----- nvinfo : EIATTR_KPARAM_INFO
	.align		4
.L_7:
        /*0008*/ 	.byte	0x04, 0x17
        /*000a*/ 	.short	(.L_9 - .L_8)
.L_8:
        /*000c*/ 	.word	0x00000000
        /*0010*/ 	.short	0x0003
        /*0012*/ 	.short	0x0018
        /*0014*/ 	.byte	0x00, 0xf0, 0x11, 0x00


	//----- nvinfo : EIATTR_KPARAM_INFO
	.align		4
.L_9:
        /*0018*/ 	.byte	0x04, 0x17
        /*001a*/ 	.short	(.L_11 - .L_10)
.L_10:
        /*001c*/ 	.word	0x00000000
        /*0020*/ 	.short	0x0002
        /*0022*/ 	.short	0x0010
        /*0024*/ 	.byte	0x00, 0xf5, 0x21, 0x00


	//----- nvinfo : EIATTR_KPARAM_INFO
	.align		4
.L_11:
        /*0028*/ 	.byte	0x04, 0x17
        /*002a*/ 	.short	(.L_13 - .L_12)
.L_12:
        /*002c*/ 	.word	0x00000000
        /*0030*/ 	.short	0x0001
        /*0032*/ 	.short	0x0008
        /*0034*/ 	.byte	0x00, 0xf5, 0x21, 0x00


	//----- nvinfo : EIATTR_KPARAM_INFO
	.align		4
.L_13:
        /*0038*/ 	.byte	0x04, 0x17
        /*003a*/ 	.short	(.L_15 - .L_14)
.L_14:
        /*003c*/ 	.word	0x00000000
        /*0040*/ 	.short	0x0000
        /*0042*/ 	.short	0x0000
        /*0044*/ 	.byte	0x00, 0xf5, 0x21, 0x00


	//----- nvinfo : EIATTR_SPARSE_MMA_MASK
	.align		4
.L_15:
        /*0048*/ 	.byte	0x03, 0x50
        /*004a*/ 	.short	0x0000


	//----- nvinfo : EIATTR_MAXREG_COUNT
	.align		4
        /*004c*/ 	.byte	0x03, 0x1b
        /*004e*/ 	.short	0x00ff


	//----- nvinfo : EIATTR_MERCURY_ISA_VERSION
	.align		4
        /*0050*/ 	.byte	0x03, 0x5f
        /*0052*/ 	.short	0x0101


	//----- nvinfo : EIATTR_VRC_CTA_INIT_COUNT
	.align		4
        /*0054*/ 	.byte	0x02, 0x4a
	.zero		1
	.zero		1


	//----- nvinfo : EIATTR_EXIT_INSTR_OFFSETS
	.align		4
        /*0058*/ 	.byte	0x04, 0x1c
        /*005a*/ 	.short	(.L_17 - .L_16)


	//   ....[0]....
.L_16:
        /*005c*/ 	.word	0x00000070


	//   ....[1]....
        /*0060*/ 	.word	0x00000130


	//----- nvinfo : EIATTR_CBANK_PARAM_SIZE
	.align		4
.L_17:
        /*0064*/ 	.byte	0x03, 0x19
        /*0066*/ 	.short	0x001c


	//----- nvinfo : EIATTR_PARAM_CBANK
	.align		4
        /*0068*/ 	.byte	0x04, 0x0a
        /*006a*/ 	.short	(.L_19 - .L_18)
	.align		4
.L_18:
        /*006c*/ 	.word	index@(.nv.constant0._Z16hellocuda_kernelPfS_S_i)
        /*0070*/ 	.short	0x0380
        /*0072*/ 	.short	0x001c


	//----- nvinfo : EIATTR_SW_WAR
	.align		4
.L_19:
        /*0074*/ 	.byte	0x04, 0x36
        /*0076*/ 	.short	(.L_21 - .L_20)
.L_20:
        /*0078*/ 	.word	0x00000008
.L_21:


//--------------------- .nv.callgraph             --------------------------
	.section	.nv.callgraph,"",@"SHT_CUDA_CALLGRAPH"
	.align	4
	.sectionentsize	8
	.align		4
        /*0000*/ 	.word	0x00000000
	.align		4
        /*0004*/ 	.word	0xffffffff
	.align		4
        /*0008*/ 	.word	0x00000000
	.align		4
        /*000c*/ 	.word	0xfffffffe
	.align		4
        /*0010*/ 	.word	0x00000000
	.align		4
        /*0014*/ 	.word	0xfffffffd
	.align		4
        /*0018*/ 	.word	0x00000000
	.align		4
        /*001c*/ 	.word	0xfffffffc


//--------------------- .text._Z16hellocuda_kernelPfS_S_i --------------------------
	.section	.text._Z16hellocuda_kernelPfS_S_i,"ax",@progbits
	.align	128
        .global         _Z16hellocuda_kernelPfS_S_i
        .type           _Z16hellocuda_kernelPfS_S_i,@function
        .size           _Z16hellocuda_kernelPfS_S_i,(.L_x_1 - _Z16hellocuda_kernelPfS_S_i)
        .other          _Z16hellocuda_kernelPfS_S_i,@"STO_CUDA_ENTRY STV_DEFAULT"
_Z16hellocuda_kernelPfS_S_i:
.text._Z16hellocuda_kernelPfS_S_i:
[----:B------:R-:W-:Y:S01]  /*0000*/  LDC R1, c[0x0][0x37c] ;  /* 0x0000df00ff017b82 */ /* 0x000fe20000000800 */
[----:B------:R-:W0:Y:S07]  /*0010*/  S2R R0, SR_TID.X ;  /* 0x0000000000007919 */ /* 0x000e2e0000002100 */
[----:B------:R-:W0:Y:S01]  /*0020*/  S2UR UR4, SR_CTAID.X ;  /* 0x00000000000479c3 */ /* 0x000e220000002500 */
[----:B------:R-:W1:Y:S07]  /*0030*/  LDCU UR5, c[0x0][0x398] ;  /* 0x00007300ff0577ac */ /* 0x000e6e0008000800 */
[----:B------:R-:W0:Y:S02]  /*0040*/  LDC R9, c[0x0][0x360] ;  /* 0x0000d800ff097b82 */ /* 0x000e240000000800 */
[----:B0-----:R-:W-:-:S05]  /*0050*/  IMAD R9, R9, UR4, R0 ;  /* 0x0000000409097c24 */ /* 0x001fca000f8e0200 */
[----:B-1----:R-:W-:-:S13]  /*0060*/  ISETP.GE.U32.AND P0, PT, R9, UR5, PT ;  /* 0x0000000509007c0c */ /* 0x002fda000bf06070 */
[----:B------:R-:W-:Y:S05]  /*0070*/  @P0 EXIT ;  /* 0x000000000000094d */ /* 0x000fea0003800000 */
[----:B------:R-:W0:Y:S01]  /*0080*/  LDC.64 R2, c[0x0][0x380] ;  /* 0x0000e000ff027b82 */ /* 0x000e220000000a00 */
[----:B------:R-:W1:Y:S07]  /*0090*/  LDCU.64 UR4, c[0x0][0x358] ;  /* 0x00006b00ff0477ac */ /* 0x000e6e0008000a00 */
[----:B------:R-:W2:Y:S08]  /*00a0*/  LDC.64 R4, c[0x0][0x388] ;  /* 0x0000e200ff047b82 */ /* 0x000eb00000000a00 */
[----:B------:R-:W3:Y:S01]  /*00b0*/  LDC.64 R6, c[0x0][0x390] ;  /* 0x0000e400ff067b82 */ /* 0x000ee20000000a00 */
[----:B0-----:R-:W-:-:S06]  /*00c0*/  IMAD.WIDE.U32 R2, R9, 0x4, R2 ;  /* 0x0000000409027825 */ /* 0x001fcc00078e0002 */
[----:B-1----:R-:W4:Y:S01]  /*00d0*/  LDG.E R2, desc[UR4][R2.64] ;  /* 0x0000000402027981 */ /* 0x002f22000c1e1900 */
[----:B--2---:R-:W-:-:S06]  /*00e0*/  IMAD.WIDE.U32 R4, R9, 0x4, R4 ;  /* 0x0000000409047825 */ /* 0x004fcc00078e0004 */
[----:B------:R-:W4:Y:S01]  /*00f0*/  LDG.E R5, desc[UR4][R4.64] ;  /* 0x0000000404057981 */ /* 0x000f22000c1e1900 */
[----:B---3--:R-:W-:-:S04]  /*0100*/  IMAD.WIDE.U32 R6, R9, 0x4, R6 ;  /* 0x0000000409067825 */ /* 0x008fc800078e0006 */
[----:B----4-:R-:W-:-:S05]  /*0110*/  FMUL R9, R2, R5 ;  /* 0x0000000502097220 */ /* 0x010fca0000400000 */
[----:B------:R-:W-:Y:S01]  /*0120*/  STG.E desc[UR4][R6.64], R9 ;  /* 0x0000000906007986 */ /* 0x000fe2000c101904 */
[----:B------:R-:W-:Y:S05]  /*0130*/  EXIT ;  /* 0x000000000000794d */ /* 0x000fea0003800000 */
.L_x_0:
[----:B------:R-:W-:-:S00]  /*0140*/  BRA `(.L_x_0) ;  /* 0xfffffffc00fc7947 */ /* 0x000fc0000383ffff */
[----:B------:R-:W-:-:S00]  /*0150*/  NOP ;  /* 0x0000000000007918 */ /* 0x000fc00000000000 */
        /* <DEDUP_REMOVED lines=10> */
.L_x_1:


//--------------------- .nv.shared.reserved.0     --------------------------
	.section	.nv.shared.reserved.0,"aw",@nobits
	.weak		__nv_reservedSMEM_offset_0_alias
	.size		__nv_reservedSMEM_offset_0_alias, 0, 64
	.other		__nv_reservedSMEM_offset_0_alias,@"STO_CUDA_RESERVED_SHARED STV_DEFAULT"
__nv_reservedSMEM_offset_0_alias:
	.zero		0
	.zero		64


//--------------------- .nv.constant0._Z16hellocuda_kernelPfS_S_i --------------------------
	.section	.nv.constant0._Z16hellocuda_kernelPfS_S_i,"a",@progbits
	.sectionflags	@""
	.align	4
.nv.constant0._Z16hellocuda_kernelPfS_S_i:
	.zero		924


//--------------------- SYMBOLS --------------------------

	.type		.nv.reservedSmem.offset0,@object
	.size		.nv.reservedSmem.offset0,0x4
